	.headerflags	@"EF_CUDA_TEXMODE_UNIFIED EF_CUDA_64BIT_ADDRESS EF_CUDA_ACCELERATORS EF_CUDA_SM90 EF_CUDA_VIRTUAL_SM(EF_CUDA_SM90)"
	.elftype	@"ET_EXEC"


//--------------------- .nv.info                  --------------------------
	.section	.nv.info,"",@"SHT_CUDA_INFO"
	.align	4


	//----- nvinfo : EIATTR_REGCOUNT
	.align		4
        /*0000*/ 	.byte	0x04, 0x2f
        /*0002*/ 	.short	(.L_3 - .L_2)
	.align		4
.L_2:
        /*0004*/ 	.word	index@(triton_poi_fused__native_batch_norm_legit_no_training_relu_0)
        /*0008*/ 	.word	0x00000020


	//----- nvinfo : EIATTR_MIN_STACK_SIZE
	.align		4
.L_3:
        /*000c*/ 	.byte	0x04, 0x12
        /*000e*/ 	.short	(.L_5 - .L_4)
	.align		4
.L_4:
        /*0010*/ 	.word	index@(triton_poi_fused__native_batch_norm_legit_no_training_relu_0)
        /*0014*/ 	.word	0x00000000


	//----- nvinfo : EIATTR_FRAME_SIZE
	.align		4
.L_5:
        /*0018*/ 	.byte	0x04, 0x11
        /*001a*/ 	.short	(.L_7 - .L_6)
	.align		4
.L_6:
        /*001c*/ 	.word	index@(triton_poi_fused__native_batch_norm_legit_no_training_relu_0)
        /*0020*/ 	.word	0x00000000


	//----- nvinfo : EIATTR_MIN_STACK_SIZE
	.align		4
.L_7:
        /*0024*/ 	.byte	0x04, 0x12
        /*0026*/ 	.short	(.L_9 - .L_8)
	.align		4
.L_8:
        /*0028*/ 	.word	index@(triton_poi_fused__native_batch_norm_legit_no_training_relu_0)
        /*002c*/ 	.word	0x00000000
.L_9:


//--------------------- .nv.info.triton_poi_fused__native_batch_norm_legit_no_training_relu_0 --------------------------
	.section	.nv.info.triton_poi_fused__native_batch_norm_legit_no_training_relu_0,"",@"SHT_CUDA_INFO"
	.sectionflags	@""
	.align	4


	//----- nvinfo : EIATTR_CUDA_API_VERSION
	.align		4
        /*0000*/ 	.byte	0x04, 0x37
        /*0002*/ 	.short	(.L_11 - .L_10)
.L_10:
        /*0004*/ 	.word	0x0000007c


	//----- nvinfo : EIATTR_KPARAM_INFO
	.align		4
.L_11:
        /*0008*/ 	.byte	0x04, 0x17
        /*000a*/ 	.short	(.L_13 - .L_12)
.L_12:
        /*000c*/ 	.word	0x00000000
        /*0010*/ 	.short	0x0006
        /*0012*/ 	.short	0x0030
        /*0014*/ 	.byte	0x00, 0xf0, 0x11, 0x00


	//----- nvinfo : EIATTR_KPARAM_INFO
	.align		4
.L_13:
        /*0018*/ 	.byte	0x04, 0x17
        /*001a*/ 	.short	(.L_15 - .L_14)
.L_14:
        /*001c*/ 	.word	0x00000000
        /*0020*/ 	.short	0x0005
        /*0022*/ 	.short	0x0028
        /*0024*/ 	.byte	0x00, 0xf4, 0x21, 0x00


	//----- nvinfo : EIATTR_KPARAM_INFO
	.align		4
.L_15:
        /*0028*/ 	.byte	0x04, 0x17
        /*002a*/ 	.short	(.L_17 - .L_16)
.L_16:
        /*002c*/ 	.word	0x00000000
        /*0030*/ 	.short	0x0004
        /*0032*/ 	.short	0x0020
        /*0034*/ 	.byte	0x00, 0xf4, 0x21, 0x00


	//----- nvinfo : EIATTR_KPARAM_INFO
	.align		4
.L_17:
        /*0038*/ 	.byte	0x04, 0x17
        /*003a*/ 	.short	(.L_19 - .L_18)
.L_18:
        /*003c*/ 	.word	0x00000000
        /*0040*/ 	.short	0x0003
        /*0042*/ 	.short	0x0018
        /*0044*/ 	.byte	0x00, 0xf4, 0x21, 0x00


	//----- nvinfo : EIATTR_KPARAM_INFO
	.align		4
.L_19:
        /*0048*/ 	.byte	0x04, 0x17
        /*004a*/ 	.short	(.L_21 - .L_20)
.L_20:
        /*004c*/ 	.word	0x00000000
        /*0050*/ 	.short	0x0002
        /*0052*/ 	.short	0x0010
        /*0054*/ 	.byte	0x00, 0xf4, 0x21, 0x00


	//----- nvinfo : EIATTR_KPARAM_INFO
	.align		4
.L_21:
        /*0058*/ 	.byte	0x04, 0x17
        /*005a*/ 	.short	(.L_23 - .L_22)
.L_22:
        /*005c*/ 	.word	0x00000000
        /*0060*/ 	.short	0x0001
        /*0062*/ 	.short	0x0008
        /*0064*/ 	.byte	0x00, 0xf4, 0x21, 0x00


	//----- nvinfo : EIATTR_KPARAM_INFO
	.align		4
.L_23:
        /*0068*/ 	.byte	0x04, 0x17
        /*006a*/ 	.short	(.L_25 - .L_24)
.L_24:
        /*006c*/ 	.word	0x00000000
        /*0070*/ 	.short	0x0000
        /*0072*/ 	.short	0x0000
        /*0074*/ 	.byte	0x00, 0xf4, 0x21, 0x00


	//----- nvinfo : EIATTR_SPARSE_MMA_MASK
	.align		4
.L_25:
        /*0078*/ 	.byte	0x03, 0x50
        /*007a*/ 	.short	0x0000


	//----- nvinfo : EIATTR_MAXREG_COUNT
	.align		4
        /*007c*/ 	.byte	0x03, 0x1b
        /*007e*/ 	.short	0x00ff


	//----- nvinfo : EIATTR_EXIT_INSTR_OFFSETS
	.align		4
        /*0080*/ 	.byte	0x04, 0x1c
        /*0082*/ 	.short	(.L_27 - .L_26)


	//   ....[0]....
.L_26:
        /*0084*/ 	.word	0x000006c0


	//----- nvinfo : EIATTR_REQNTID
	.align		4
.L_27:
        /*0088*/ 	.byte	0x04, 0x10
        /*008a*/ 	.short	(.L_29 - .L_28)
.L_28:
        /*008c*/ 	.word	0x00000080
        /*0090*/ 	.word	0x00000001
        /*0094*/ 	.word	0x00000001


	//----- nvinfo : EIATTR_CBANK_PARAM_SIZE
	.align		4
.L_29:
        /*0098*/ 	.byte	0x03, 0x19
        /*009a*/ 	.short	0x0034


	//----- nvinfo : EIATTR_PARAM_CBANK
	.align		4
        /*009c*/ 	.byte	0x04, 0x0a
        /*009e*/ 	.short	(.L_31 - .L_30)
	.align		4
.L_30:
        /*00a0*/ 	.word	index@(.nv.constant0.triton_poi_fused__native_batch_norm_legit_no_training_relu_0)
        /*00a4*/ 	.short	0x0210
        /*00a6*/ 	.short	0x0034


	//----- nvinfo : EIATTR_SW_WAR
	.align		4
.L_31:
        /*00a8*/ 	.byte	0x04, 0x36
        /*00aa*/ 	.short	(.L_33 - .L_32)
.L_32:
        /*00ac*/ 	.word	0x00000008
.L_33:


//--------------------- .nv.callgraph             --------------------------
	.section	.nv.callgraph,"",@"SHT_CUDA_CALLGRAPH"
	.align	4
	.sectionentsize	8
	.align		4
        /*0000*/ 	.word	0x00000000
	.align		4
        /*0004*/ 	.word	0xffffffff
	.align		4
        /*0008*/ 	.word	0x00000000
	.align		4
        /*000c*/ 	.word	0xfffffffe
	.align		4
        /*0010*/ 	.word	0x00000000
	.align		4
        /*0014*/ 	.word	0xfffffffd
	.align		4
        /*0018*/ 	.word	0x00000000
	.align		4
        /*001c*/ 	.word	0xfffffffc


//--------------------- .nv.constant4             --------------------------
	.section	.nv.constant4,"a",@progbits
	.align	8
	.align		8
.nv.constant4:
        /*0000*/ 	.dword	_$_str
	.align		8
        /*0008*/ 	.dword	_$_str_$_2


//--------------------- .text.triton_poi_fused__native_batch_norm_legit_no_training_relu_0 --------------------------
	.section	.text.triton_poi_fused__native_batch_norm_legit_no_training_relu_0,"ax",@progbits
	.align	128
        .global         triton_poi_fused__native_batch_norm_legit_no_training_relu_0
        .type           triton_poi_fused__native_batch_norm_legit_no_training_relu_0,@function
        .size           triton_poi_fused__native_batch_norm_legit_no_training_relu_0,(.L_x_1 - triton_poi_fused__native_batch_norm_legit_no_training_relu_0)
        .other          triton_poi_fused__native_batch_norm_legit_no_training_relu_0,@"STO_CUDA_ENTRY STV_DEFAULT"
triton_poi_fused__native_batch_norm_legit_no_training_relu_0:
.text.triton_poi_fused__native_batch_norm_legit_no_training_relu_0:
[----:B------:R-:W-:Y:S01]  /*0000*/  LDC R1, c[0x0][0x28] ;  /* 0x00000a00ff017b82 */ /* 0x000fe20000000800 */
[----:B------:R-:W1:Y:S01]  /*0010*/  S2R R0, SR_TID.X ;  /* 0x0000000000007919 */ /* 0x000e620000002100 */
[----:B------:R-:W-:-:S06]  /*0020*/  ULDC.64 UR4, c[0x0][0x208] ;  /* 0x0000820000047ab9 */ /* 0x000fcc0000000a00 */
[----:B------:R-:W2:Y:S01]  /*0030*/  LDC.64 R16, c[0x0][0x218] ;  /* 0x00008600ff107b82 */ /* 0x000ea20000000a00 */
[----:B------:R-:W3:Y:S07]  /*0040*/  S2R R3, SR_CTAID.X ;  /* 0x0000000000037919 */ /* 0x000eee0000002500 */
[----:B------:R-:W4:Y:S08]  /*0050*/  LDC.64 R14, c[0x0][0x210] ;  /* 0x00008400ff0e7b82 */ /* 0x000f300000000a00 */
[----:B------:R-:W5:Y:S01]  /*0060*/  LDC.64 R12, c[0x0][0x230] ;  /* 0x00008c00ff0c7b82 */ /* 0x000f620000000a00 */
[----:B-1----:R-:W-:-:S02]  /*0070*/  SHF.L.U32 R0, R0, 0x2, RZ ;  /* 0x0000000200007819 */ /* 0x002fc400000006ff */
[----:B---3--:R-:W-:Y:S02]  /*0080*/  SHF.R.S32.HI R5, RZ, 0x15, R3 ;  /* 0x00000015ff057819 */ /* 0x008fe40000011403 */
[----:B------:R-:W-:Y:S02]  /*0090*/  LOP3.LUT R0, R0, 0x1fc, RZ, 0xc0, !PT ;  /* 0x000001fc00007812 */ /* 0x000fe400078ec0ff */
[----:B------:R-:W-:Y:S02]  /*00a0*/  SGXT R5, R5, 0x1 ;  /* 0x000000010505781a */ /* 0x000fe40000000200 */
[----:B------:R-:W-:Y:S02]  /*00b0*/  LEA R18, R3, R0, 0xa ;  /* 0x0000000003127211 */ /* 0x000fe400078e50ff */
[----:B------:R-:W1:Y:S02]  /*00c0*/  LDC.64 R2, c[0x0][0x220] ;  /* 0x00008800ff027b82 */ /* 0x000e640000000a00 */
[----:B------:R-:W-:-:S04]  /*00d0*/  LEA.HI R5, R5, R18, RZ, 0xe ;  /* 0x0000001205057211 */ /* 0x000fc800078f70ff */
[----:B------:R-:W-:Y:S02]  /*00e0*/  SHF.R.S32.HI R23, RZ, 0xe, R5 ;  /* 0x0000000eff177819 */ /* 0x000fe40000011405 */
[----:B------:R-:W-:Y:S02]  /*00f0*/  IADD3 R5, R5, 0x200, RZ ;  /* 0x0000020005057810 */ /* 0x000fe40007ffe0ff */
[----:B------:R-:W-:Y:S02]  /*0100*/  LEA.HI R0, R23, R23, RZ, 0x6 ;  /* 0x0000001717007211 */ /* 0x000fe400078f30ff */
[----:B------:R-:W-:Y:S02]  /*0110*/  SHF.R.S32.HI R5, RZ, 0xe, R5 ;  /* 0x0000000eff057819 */ /* 0x000fe40000011405 */
[----:B------:R-:W-:Y:S02]  /*0120*/  LOP3.LUT R0, R0, 0xffffffc0, RZ, 0xc0, !PT ;  /* 0xffffffc000007812 */ /* 0x000fe400078ec0ff */
[----:B------:R-:W-:-:S02]  /*0130*/  LEA.HI R4, R5, R5, RZ, 0x6 ;  /* 0x0000000505047211 */ /* 0x000fc400078f30ff */
[----:B------:R-:W-:Y:S02]  /*0140*/  IADD3 R23, R23, -R0, RZ ;  /* 0x8000000017177210 */ /* 0x000fe40007ffe0ff */
[----:B------:R-:W-:-:S04]  /*0150*/  LOP3.LUT R4, R4, 0xffffffc0, RZ, 0xc0, !PT ;  /* 0xffffffc004047812 */ /* 0x000fc800078ec0ff */
[----:B------:R-:W-:Y:S01]  /*0160*/  IADD3 R19, R5, -R4, RZ ;  /* 0x8000000405137210 */ /* 0x000fe20007ffe0ff */
[----:B-1----:R-:W-:-:S04]  /*0170*/  IMAD.WIDE R8, R23, 0x4, R2 ;  /* 0x0000000417087825 */ /* 0x002fc800078e0202 */
[----:B------:R-:W-:Y:S01]  /*0180*/  IMAD.WIDE R10, R19, 0x4, R2 ;  /* 0x00000004130a7825 */ /* 0x000fe200078e0202 */
[----:B------:R-:W3:Y:S01]  /*0190*/  LDG.E.EL R20, desc[UR4][R8.64] ;  /* 0x0000000408147981 */ /* 0x000ee2000c2e1900 */
[----:B------:R-:W1:Y:S03]  /*01a0*/  LDC.64 R2, c[0x0][0x228] ;  /* 0x00008a00ff027b82 */ /* 0x000e660000000a00 */
[----:B------:R-:W3:Y:S01]  /*01b0*/  LDG.E.EL R21, desc[UR4][R10.64] ;  /* 0x000000040a157981 */ /* 0x000ee2000c2e1900 */
[----:B--2---:R-:W-:-:S04]  /*01c0*/  IMAD.WIDE R26, R23, 0x4, R16 ;  /* 0x00000004171a7825 */ /* 0x004fc800078e0210 */
[----:B----4-:R-:W-:Y:S01]  /*01d0*/  IMAD.WIDE R14, R18, 0x4, R14 ;  /* 0x00000004120e7825 */ /* 0x010fe200078e020e */
[----:B------:R-:W2:Y:S04]  /*01e0*/  LDG.E.EL R0, desc[UR4][R26.64] ;  /* 0x000000041a007981 */ /* 0x000ea8000c2e1900 */
[----:B------:R-:W2:Y:S01]  /*01f0*/  LDG.E.128 R4, desc[UR4][R14.64] ;  /* 0x000000040e047981 */ /* 0x000ea2000c1e1d00 */
[----:B------:R-:W-:-:S03]  /*0200*/  IMAD.WIDE R16, R19, 0x4, R16 ;  /* 0x0000000413107825 */ /* 0x000fc600078e0210 */
[----:B------:R-:W4:Y:S04]  /*0210*/  LDG.E.128 R8, desc[UR4][R14.64+0x800] ;  /* 0x000800040e087981 */ /* 0x000f28000c1e1d00 */
[----:B------:R-:W4:Y:S01]  /*0220*/  LDG.E.EL R16, desc[UR4][R16.64] ;  /* 0x0000000410107981 */ /* 0x000f22000c2e1900 */
[----:B01----:R-:W-:-:S04]  /*0230*/  IMAD.WIDE R24, R23, 0x4, R2 ;  /* 0x0000000417187825 */ /* 0x003fc800078e0202 */
[----:B-----5:R-:W-:Y:S02]  /*0240*/  IMAD.WIDE R22, R23, 0x4, R12 ;  /* 0x0000000417167825 */ /* 0x020fe400078e020c */
[----:B------:R-:W5:Y:S04]  /*0250*/  LDG.E.EL R24, desc[UR4][R24.64] ;  /* 0x0000000418187981 */ /* 0x000f68000c2e1900 */
[----:B------:R-:W5:Y:S01]  /*0260*/  LDG.E.EL R23, desc[UR4][R22.64] ;  /* 0x0000000416177981 */ /* 0x000f62000c2e1900 */
[----:B------:R-:W-:-:S04]  /*0270*/  IMAD.WIDE R2, R19, 0x4, R2 ;  /* 0x0000000413027825 */ /* 0x000fc800078e0202 */
[----:B------:R-:W-:Y:S02]  /*0280*/  IMAD.WIDE R28, R19, 0x4, R12 ;  /* 0x00000004131c7825 */ /* 0x000fe400078e020c */
[----:B------:R0:W4:Y:S04]  /*0290*/  LDG.E.EL R12, desc[UR4][R2.64] ;  /* 0x00000004020c7981 */ /* 0x000128000c2e1900 */
[----:B------:R-:W4:Y:S01]  /*02a0*/  LDG.E.EL R13, desc[UR4][R28.64] ;  /* 0x000000041c0d7981 */ /* 0x000f22000c2e1900 */
[----:B0-----:R-:W-:Y:S01]  /*02b0*/  HFMA2.MMA R3, -RZ, RZ, 1.625, 0 ;  /* 0x3e800000ff037435 */ /* 0x001fe200000001ff */
[----:B---3--:R-:W-:-:S04]  /*02c0*/  FADD R20, R20, 9.9999997473787516356e-06 ;  /* 0x3727c5ac14147421 */ /* 0x008fc80000000000 */
[----:B------:R-:W0:Y:S01]  /*02d0*/  MUFU.SQRT R19, R20 ;  /* 0x0000001400137308 */ /* 0x000e220000002000 */
[----:B------:R-:W-:-:S07]  /*02e0*/  FADD R21, R21, 9.9999997473787516356e-06 ;  /* 0x3727c5ac15157421 */ /* 0x000fce0000000000 */
[----:B------:R-:W1:Y:S01]  /*02f0*/  MUFU.SQRT R25, R21 ;  /* 0x0000001500197308 */ /* 0x000e620000002000 */
[C---:B0-----:R-:W-:Y:S02]  /*0300*/  FSETP.GT.AND P0, PT, R19.reuse, 8.50705917302346158658e+37, PT ;  /* 0x7e8000001300780b */ /* 0x041fe40003f04000 */
[----:B------:R-:W-:Y:S02]  /*0310*/  FSETP.GEU.AND P2, PT, R19, 1.175494350822287508e-38, PT ;  /* 0x008000001300780b */ /* 0x000fe40003f4e000 */
[C---:B-1----:R-:W-:Y:S02]  /*0320*/  FSETP.GT.AND P1, PT, R25.reuse, 8.50705917302346158658e+37, PT ;  /* 0x7e8000001900780b */ /* 0x042fe40003f24000 */
[----:B------:R-:W-:-:S07]  /*0330*/  FSETP.GEU.AND P3, PT, R25, 1.175494350822287508e-38, PT ;  /* 0x008000001900780b */ /* 0x000fce0003f6e000 */
[----:B------:R-:W-:-:S04]  /*0340*/  @P0 FMUL R19, R19, 0.25 ;  /* 0x3e80000013130820 */ /* 0x000fc80000400000 */
[----:B------:R-:W-:Y:S01]  /*0350*/  @!P2 FMUL R19, R19, 16777216 ;  /* 0x4b8000001313a820 */ /* 0x000fe20000400000 */
[----:B------:R-:W-:-:S05]  /*0360*/  @P1 FMUL R25, R25, 0.25 ;  /* 0x3e80000019191820 */ /* 0x000fca0000400000 */
[----:B------:R-:W0:Y:S01]  /*0370*/  MUFU.RCP R19, R19 ;  /* 0x0000001300137308 */ /* 0x000e220000001000 */
[----:B------:R-:W-:Y:S01]  /*0380*/  @!P3 FMUL R25, R25, 16777216 ;  /* 0x4b8000001919b820 */ /* 0x000fe20000400000 */
[----:B------:R-:W-:-:S06]  /*0390*/  FSEL R2, R3, 1, P0 ;  /* 0x3f80000003027808 */ /* 0x000fcc0000000000 */
[----:B------:R-:W1:Y:S01]  /*03a0*/  MUFU.RCP R14, R25 ;  /* 0x00000019000e7308 */ /* 0x000e620000001000 */
[----:B------:R-:W-:Y:S01]  /*03b0*/  FSEL R3, R3, 1, P1 ;  /* 0x3f80000003037808 */ /* 0x000fe20000800000 */
[----:B------:R-:W-:Y:S01]  /*03c0*/  @!P2 FMUL R2, R2, 16777216 ;  /* 0x4b8000000202a820 */ /* 0x000fe20000400000 */
[----:B--2---:R-:W-:-:S03]  /*03d0*/  FADD R4, R4, -R0 ;  /* 0x8000000004047221 */ /* 0x004fc60000000000 */
[----:B------:R-:W-:Y:S01]  /*03e0*/  @!P3 FMUL R3, R3, 16777216 ;  /* 0x4b8000000303b820 */ /* 0x000fe20000400000 */
[----:B0-----:R-:W-:Y:S01]  /*03f0*/  FMUL R15, R19, R2 ;  /* 0x00000002130f7220 */ /* 0x001fe20000400000 */
[--C-:B------:R-:W-:Y:S01]  /*0400*/  FADD R20, R5, -R0.reuse ;  /* 0x8000000005147221 */ /* 0x100fe20000000000 */
[--C-:B------:R-:W-:Y:S01]  /*0410*/  FADD R6, R6, -R0.reuse ;  /* 0x8000000006067221 */ /* 0x100fe20000000000 */
[----:B------:R-:W-:Y:S01]  /*0420*/  FADD R0, R7, -R0 ;  /* 0x8000000007007221 */ /* 0x000fe20000000000 */
[C---:B------:R-:W-:Y:S01]  /*0430*/  FMUL R5, R15.reuse, R4 ;  /* 0x000000040f057220 */ /* 0x040fe20000400000 */
[C---:B------:R-:W-:Y:S01]  /*0440*/  FMUL R4, R15.reuse, R20 ;  /* 0x000000140f047220 */ /* 0x040fe20000400000 */
[----:B-1----:R-:W-:Y:S02]  /*0450*/  FMUL R14, R14, R3 ;  /* 0x000000030e0e7220 */ /* 0x002fe40000400000 */
[----:B------:R-:W0:Y:S01]  /*0460*/  LDC.64 R2, c[0x0][0x238] ;  /* 0x00008e00ff027b82 */ /* 0x000e220000000a00 */
[C---:B------:R-:W-:Y:S01]  /*0470*/  FMUL R20, R15.reuse, R6 ;  /* 0x000000060f147220 */ /* 0x040fe20000400000 */
[----:B------:R-:W-:Y:S01]  /*0480*/  FMUL R6, R15, R0 ;  /* 0x000000000f067220 */ /* 0x000fe20000400000 */
[--C-:B----4-:R-:W-:Y:S01]  /*0490*/  FADD R7, R8, -R16.reuse ;  /* 0x8000001008077221 */ /* 0x110fe20000000000 */
[--C-:B------:R-:W-:Y:S01]  /*04a0*/  FADD R9, R9, -R16.reuse ;  /* 0x8000001009097221 */ /* 0x100fe20000000000 */
[--C-:B------:R-:W-:Y:S01]  /*04b0*/  FADD R15, R10, -R16.reuse ;  /* 0x800000100a0f7221 */ /* 0x100fe20000000000 */
[C-C-:B-----5:R-:W-:Y:S01]  /*04c0*/  FFMA R0, R24.reuse, R5, R23.reuse ;  /* 0x0000000518007223 */ /* 0x160fe20000000017 */
[----:B------:R-:W-:Y:S01]  /*04d0*/  FADD R11, R11, -R16 ;  /* 0x800000100b0b7221 */ /* 0x000fe20000000000 */
[C-C-:B------:R-:W-:Y:S01]  /*04e0*/  FFMA R4, R24.reuse, R4, R23.reuse ;  /* 0x0000000418047223 */ /* 0x140fe20000000017 */
[C-C-:B------:R-:W-:Y:S01]  /*04f0*/  FFMA R5, R24.reuse, R20, R23.reuse ;  /* 0x0000001418057223 */ /* 0x140fe20000000017 */
[----:B------:R-:W-:Y:S01]  /*0500*/  FFMA R23, R24, R6, R23 ;  /* 0x0000000618177223 */ /* 0x000fe20000000017 */
[C---:B------:R-:W-:Y:S01]  /*0510*/  FMUL R7, R14.reuse, R7 ;  /* 0x000000070e077220 */ /* 0x040fe20000400000 */
[C---:B------:R-:W-:Y:S01]  /*0520*/  FMUL R8, R14.reuse, R9 ;  /* 0x000000090e087220 */ /* 0x040fe20000400000 */
[C---:B------:R-:W-:Y:S01]  /*0530*/  FMUL R6, R14.reuse, R15 ;  /* 0x0000000f0e067220 */ /* 0x040fe20000400000 */
[----:B------:R-:W-:Y:S01]  /*0540*/  FMUL R14, R14, R11 ;  /* 0x0000000b0e0e7220 */ /* 0x000fe20000400000 */
[C-C-:B------:R-:W-:Y:S01]  /*0550*/  FFMA R9, R12.reuse, R7, R13.reuse ;  /* 0x000000070c097223 */ /* 0x140fe2000000000d */
[C-C-:B------:R-:W-:Y:S01]  /*0560*/  FFMA R8, R12.reuse, R8, R13.reuse ;  /* 0x000000080c087223 */ /* 0x140fe2000000000d */
[C-C-:B------:R-:W-:Y:S01]  /*0570*/  FFMA R10, R12.reuse, R6, R13.reuse ;  /* 0x000000060c0a7223 */ /* 0x140fe2000000000d */
[----:B------:R-:W-:Y:S01]  /*0580*/  FFMA R14, R12, R14, R13 ;  /* 0x0000000e0c0e7223 */ /* 0x000fe2000000000d */
[----:B------:R-:W-:-:S02]  /*0590*/  FSETP.GEU.AND P6, PT, R23, RZ, PT ;  /* 0x000000ff1700720b */ /* 0x000fc40003fce000 */
[----:B------:R-:W-:Y:S02]  /*05a0*/  FSETP.GEU.AND P0, PT, R5, RZ, PT ;  /* 0x000000ff0500720b */ /* 0x000fe40003f0e000 */
[----:B------:R-:W-:Y:S02]  /*05b0*/  FSETP.GEU.AND P1, PT, R4, RZ, PT ;  /* 0x000000ff0400720b */ /* 0x000fe40003f2e000 */
[----:B------:R-:W-:Y:S02]  /*05c0*/  FSETP.GEU.AND P3, PT, R14, RZ, PT ;  /* 0x000000ff0e00720b */ /* 0x000fe40003f6e000 */
[----:B------:R-:W-:Y:S02]  /*05d0*/  SEL R7, R23, RZ, P6 ;  /* 0x000000ff17077207 */ /* 0x000fe40003000000 */
[----:B------:R-:W-:Y:S02]  /*05e0*/  FSETP.GEU.AND P2, PT, R0, RZ, PT ;  /* 0x000000ff0000720b */ /* 0x000fe40003f4e000 */
[----:B------:R-:W-:-:S02]  /*05f0*/  FSETP.GEU.AND P4, PT, R10, RZ, PT ;  /* 0x000000ff0a00720b */ /* 0x000fc40003f8e000 */
[----:B------:R-:W-:Y:S02]  /*0600*/  FSETP.GEU.AND P5, PT, R9, RZ, PT ;  /* 0x000000ff0900720b */ /* 0x000fe40003fae000 */
[----:B------:R-:W-:Y:S02]  /*0610*/  FSETP.GEU.AND P6, PT, R8, RZ, PT ;  /* 0x000000ff0800720b */ /* 0x000fe40003fce000 */
[----:B------:R-:W-:Y:S01]  /*0620*/  SEL R6, R5, RZ, P0 ;  /* 0x000000ff05067207 */ /* 0x000fe20000000000 */
[----:B0-----:R-:W-:Y:S01]  /*0630*/  IMAD.WIDE R2, R18, 0x4, R2 ;  /* 0x0000000412027825 */ /* 0x001fe200078e0202 */
[----:B------:R-:W-:Y:S02]  /*0640*/  SEL R5, R4, RZ, P1 ;  /* 0x000000ff04057207 */ /* 0x000fe40000800000 */
[----:B------:R-:W-:Y:S02]  /*0650*/  SEL R15, R14, RZ, P3 ;  /* 0x000000ff0e0f7207 */ /* 0x000fe40001800000 */
[----:B------:R-:W-:-:S02]  /*0660*/  SEL R4, R0, RZ, P2 ;  /* 0x000000ff00047207 */ /* 0x000fc40001000000 */
[----:B------:R-:W-:Y:S02]  /*0670*/  SEL R14, R10, RZ, P4 ;  /* 0x000000ff0a0e7207 */ /* 0x000fe40002000000 */
[----:B------:R-:W-:Y:S02]  /*0680*/  SEL R12, R9, RZ, P5 ;  /* 0x000000ff090c7207 */ /* 0x000fe40002800000 */
[----:B------:R-:W-:Y:S01]  /*0690*/  SEL R13, R8, RZ, P6 ;  /* 0x000000ff080d7207 */ /* 0x000fe20003000000 */
[----:B------:R-:W-:Y:S04]  /*06a0*/  STG.E.128 desc[UR4][R2.64], R4 ;  /* 0x0000000402007986 */ /* 0x000fe8000c101d04 */
[----:B------:R-:W-:Y:S01]  /*06b0*/  STG.E.128 desc[UR4][R2.64+0x800], R12 ;  /* 0x0008000c02007986 */ /* 0x000fe2000c101d04 */
[----:B------:R-:W-:Y:S05]  /*06c0*/  EXIT ;  /* 0x000000000000794d */ /* 0x000fea0003800000 */
.L_x_0:
[----:B------:R-:W-:-:S00]  /*06d0*/  BRA `(.L_x_0) ;  /* 0xfffffffc00fc7947 */ /* 0x000fc0000383ffff */
[----:B------:R-:W-:-:S00]  /*06e0*/  NOP ;  /* 0x0000000000007918 */ /* 0x000fc00000000000 */
        /* <DEDUP_REMOVED lines=9> */
.L_x_1:


//--------------------- .nv.global.init           --------------------------
	.section	.nv.global.init,"aw",@progbits
.nv.global.init:
	.type		_$_str,@object
	.size		_$_str,(_$_str_$_2 - _$_str)
_$_str:
        /*0000*/ 	.byte	0x5f, 0x5f, 0x43, 0x55, 0x44, 0x41, 0x5f, 0x46, 0x54, 0x5a, 0x00
	.type		_$_str_$_2,@object
	.size		_$_str_$_2,(.L_1 - _$_str_$_2)
_$_str_$_2:
        /*000b*/ 	.byte	0x5f, 0x5f, 0x43, 0x55, 0x44, 0x41, 0x5f, 0x50, 0x52, 0x45, 0x43, 0x5f, 0x53, 0x51, 0x52, 0x54
        /*001b*/ 	.byte	0x00
.L_1:


//--------------------- .nv.constant0.triton_poi_fused__native_batch_norm_legit_no_training_relu_0 --------------------------
	.section	.nv.constant0.triton_poi_fused__native_batch_norm_legit_no_training_relu_0,"a",@progbits
	.sectionflags	@""
	.align	4
.nv.constant0.triton_poi_fused__native_batch_norm_legit_no_training_relu_0:
	.zero		580
